//
// Generated by NVIDIA NVVM Compiler
//
// Compiler Build ID: CL-36424714
// Cuda compilation tools, release 13.0, V13.0.88
// Based on NVVM 20.0.0
//

.version 9.0
.target sm_100
.address_size 64

	// .globl	_Z1kPjm
.extern .func  (.param .b32 func_retval0) vprintf
(
	.param .b64 vprintf_param_0,
	.param .b64 vprintf_param_1
)
;
.global .align 1 .b8 $str[19] = {9, 9, 72, 101, 108, 108, 111, 32, 102, 114, 111, 109, 32, 71, 80, 85, 46, 10};
.global .align 8 .u64 devMessage = generic($str);
.global .align 1 .b8 $str$1[19] = {9, 84, 101, 115, 116, 32, 109, 101, 115, 115, 97, 103, 101, 58, 32, 37, 115, 10};
.global .align 1 .b8 $str$2[23] = {9, 77, 101, 115, 115, 97, 103, 101, 32, 76, 111, 99, 97, 116, 105, 111, 110, 58, 32, 37, 112, 10};

.visible .entry _Z1kPjm(
	.param .u64 .ptr .align 1 _Z1kPjm_param_0,
	.param .u64 _Z1kPjm_param_1
)
{
	.local .align 8 .b8 	__local_depot0[8];
	.reg .b64 	%SP;
	.reg .b64 	%SPL;
	.reg .pred 	%p<4>;
	.reg .b32 	%r<13>;
	.reg .b64 	%rd<21>;

	mov.u64 	%SPL, __local_depot0;
	cvta.local.u64 	%SP, %SPL;
	ld.param.u64 	%rd7, [_Z1kPjm_param_0];
	ld.param.u64 	%rd8, [_Z1kPjm_param_1];
	mov.u32 	%r1, %tid.x;
	mov.u32 	%r2, %ctaid.x;
	or.b32  	%r4, %r1, %r2;
	setp.ne.s32 	%p1, %r4, 0;
	@%p1 bra 	$L__BB0_2;
	add.u64 	%rd9, %SP, 0;
	add.u64 	%rd10, %SPL, 0;
	ld.global.u64 	%rd11, [devMessage];
	st.local.u64 	[%rd10], %rd11;
	mov.u64 	%rd12, $str$1;
	cvta.global.u64 	%rd13, %rd12;
	{ // callseq 0, 0
	.param .b64 param0;
	st.param.b64 	[param0], %rd13;
	.param .b64 param1;
	st.param.b64 	[param1], %rd9;
	.param .b32 retval0;
	call.uni (retval0), 
	vprintf, 
	(
	param0, 
	param1
	);
	ld.param.b32 	%r5, [retval0];
	} // callseq 0
	ld.global.u64 	%rd14, [devMessage];
	st.local.u64 	[%rd10], %rd14;
	mov.u64 	%rd15, $str$2;
	cvta.global.u64 	%rd16, %rd15;
	{ // callseq 1, 0
	.param .b64 param0;
	st.param.b64 	[param0], %rd16;
	.param .b64 param1;
	st.param.b64 	[param1], %rd9;
	.param .b32 retval0;
	call.uni (retval0), 
	vprintf, 
	(
	param0, 
	param1
	);
	ld.param.b32 	%r7, [retval0];
	} // callseq 1
$L__BB0_2:
	mov.u32 	%r3, %ntid.x;
	mad.lo.s32 	%r9, %r2, %r3, %r1;
	cvt.u64.u32 	%rd20, %r9;
	setp.le.u64 	%p2, %rd8, %rd20;
	@%p2 bra 	$L__BB0_5;
	ld.global.u64 	%rd2, [devMessage];
	mov.u32 	%r10, %nctaid.x;
	mul.lo.s32 	%r11, %r10, %r3;
	cvt.u64.u32 	%rd3, %r11;
	cvta.to.global.u64 	%rd4, %rd7;
$L__BB0_4:
	shl.b64 	%rd17, %rd20, 2;
	add.s64 	%rd18, %rd2, %rd17;
	ld.u32 	%r12, [%rd18];
	add.s64 	%rd19, %rd4, %rd17;
	st.global.u32 	[%rd19], %r12;
	add.s64 	%rd20, %rd20, %rd3;
	setp.lt.u64 	%p3, %rd20, %rd8;
	@%p3 bra 	$L__BB0_4;
$L__BB0_5:
	ret;

}


// ===== COMPILED SASS (sm_100) =====

	.target	sm_100

	.elftype	@"ET_EXEC"


//--------------------- .note.nv.tkinfo           --------------------------
	.section	.note.nv.tkinfo,"",@"SHT_NOTE"
	.sectionflags	@"SHF_NOTE_NV_TKINFO"
	.tkinfo
        /*0018*/ 	.word	0x00000002
        /*0030*/ 	.string	""
        /*0030*/ 	.string	"ptxas"
        /*0030*/ 	.string	"Cuda compilation tools, release 13.0, V13.0.88"
        /*0030*/ 	.string	"Build cuda_13.0.r13.0/compiler.36424714_0"
        /*0030*/ 	.string	"-arch sm_100 -m 64 "



//--------------------- .note.nv.cuinfo           --------------------------
	.section	.note.nv.cuinfo,"",@"SHT_NOTE"
	.sectionflags	@"SHF_NOTE_NV_CUINFO"
        /*0018*/ 	.short	0x0002
        /*001a*/ 	.short	0x0064
        /*001c*/ 	.short	0x0082
	.zero		2


//--------------------- .nv.info                  --------------------------
	.section	.nv.info,"",@"SHT_CUDA_INFO"
	.align	4


	//----- nvinfo : EIATTR_REGCOUNT
	.align		4
        /*0000*/ 	.byte	0x04, 0x2f
        /*0002*/ 	.short	(.L_5 - .L_4)
	.align		4
.L_4:
        /*0004*/ 	.word	index@(_Z1kPjm)
        /*0008*/ 	.word	0x00000018


	//----- nvinfo : EIATTR_FRAME_SIZE
	.align		4
.L_5:
        /*000c*/ 	.byte	0x04, 0x11
        /*000e*/ 	.short	(.L_7 - .L_6)
	.align		4
.L_6:
        /*0010*/ 	.word	index@(_Z1kPjm)
        /*0014*/ 	.word	0x00000008


	//----- nvinfo : EIATTR_MIN_STACK_SIZE
	.align		4
.L_7:
        /*0018*/ 	.byte	0x04, 0x12
        /*001a*/ 	.short	(.L_9 - .L_8)
	.align		4
.L_8:
        /*001c*/ 	.word	index@(_Z1kPjm)
        /*0020*/ 	.word	0x00000008
.L_9:


//--------------------- .nv.compat                --------------------------
	.section	.nv.compat,"",@"SHT_CUDA_COMPAT_INFO"
	.align	4
        /*0000*/ 	.byte	0x02, 0x09, 0x00, 0x00, 0x02, 0x02, 0x01, 0x00, 0x02, 0x05, 0x05, 0x00, 0x03, 0x07, 0x01, 0x01
        /*0010*/ 	.byte	0x02, 0x03, 0x00, 0x00, 0x02, 0x06, 0x01, 0x00, 0x04, 0x0b, 0x08, 0x00, 0x09, 0x00, 0x00, 0x00
        /*0020*/ 	.byte	0x00, 0x00, 0x00, 0x00


//--------------------- .nv.info._Z1kPjm          --------------------------
	.section	.nv.info._Z1kPjm,"",@"SHT_CUDA_INFO"
	.sectionflags	@""
	.align	4


	//----- nvinfo : EIATTR_CUDA_API_VERSION
	.align		4
        /*0000*/ 	.byte	0x04, 0x37
        /*0002*/ 	.short	(.L_11 - .L_10)
.L_10:
        /*0004*/ 	.word	0x00000082


	//----- nvinfo : EIATTR_KPARAM_INFO
	.align		4
.L_11:
        /*0008*/ 	.byte	0x04, 0x17
        /*000a*/ 	.short	(.L_13 - .L_12)
.L_12:
        /*000c*/ 	.word	0x00000000
        /*0010*/ 	.short	0x0001
        /*0012*/ 	.short	0x0008
        /*0014*/ 	.byte	0x00, 0xf0, 0x21, 0x00


	//----- nvinfo : EIATTR_KPARAM_INFO
	.align		4
.L_13:
        /*0018*/ 	.byte	0x04, 0x17
        /*001a*/ 	.short	(.L_15 - .L_14)
.L_14:
        /*001c*/ 	.word	0x00000000
        /*0020*/ 	.short	0x0000
        /*0022*/ 	.short	0x0000
        /*0024*/ 	.byte	0x00, 0xf5, 0x21, 0x00


	//----- nvinfo : EIATTR_SPARSE_MMA_MASK
	.align		4
.L_15:
        /*0028*/ 	.byte	0x03, 0x50
        /*002a*/ 	.short	0x0000


	//----- nvinfo : EIATTR_MAXREG_COUNT
	.align		4
        /*002c*/ 	.byte	0x03, 0x1b
        /*002e*/ 	.short	0x00ff


	//----- nvinfo : EIATTR_EXTERNS
	.align		4
        /*0030*/ 	.byte	0x04, 0x0f
        /*0032*/ 	.short	(.L_17 - .L_16)


	//   ....[0]....
	.align		4
.L_16:
        /*0034*/ 	.word	index@(vprintf)


	//----- nvinfo : EIATTR_MERCURY_ISA_VERSION
	.align		4
.L_17:
        /*0038*/ 	.byte	0x03, 0x5f
        /*003a*/ 	.short	0x0101


	//----- nvinfo : EIATTR_VRC_CTA_INIT_COUNT
	.align		4
        /*003c*/ 	.byte	0x02, 0x4a
	.zero		1
	.zero		1


	//----- nvinfo : EIATTR_SYSCALL_OFFSETS
	.align		4
        /*0040*/ 	.byte	0x04, 0x46
        /*0042*/ 	.short	(.L_19 - .L_18)


	//   ....[0]....
.L_18:
        /*0044*/ 	.word	0x00000180


	//   ....[1]....
        /*0048*/ 	.word	0x00000230


	//----- nvinfo : EIATTR_EXIT_INSTR_OFFSETS
	.align		4
.L_19:
        /*004c*/ 	.byte	0x04, 0x1c
        /*004e*/ 	.short	(.L_21 - .L_20)


	//   ....[0]....
.L_20:
        /*0050*/ 	.word	0x000002a0


	//   ....[1]....
        /*0054*/ 	.word	0x000003e0


	//----- nvinfo : EIATTR_CRS_STACK_SIZE
	.align		4
.L_21:
        /*0058*/ 	.byte	0x04, 0x1e
        /*005a*/ 	.short	(.L_23 - .L_22)
.L_22:
        /*005c*/ 	.word	0x00000000


	//----- nvinfo : EIATTR_CBANK_PARAM_SIZE
	.align		4
.L_23:
        /*0060*/ 	.byte	0x03, 0x19
        /*0062*/ 	.short	0x0010


	//----- nvinfo : EIATTR_PARAM_CBANK
	.align		4
        /*0064*/ 	.byte	0x04, 0x0a
        /*0066*/ 	.short	(.L_25 - .L_24)
	.align		4
.L_24:
        /*0068*/ 	.word	index@(.nv.constant0._Z1kPjm)
        /*006c*/ 	.short	0x0380
        /*006e*/ 	.short	0x0010


	//----- nvinfo : EIATTR_SW_WAR
	.align		4
.L_25:
        /*0070*/ 	.byte	0x04, 0x36
        /*0072*/ 	.short	(.L_27 - .L_26)
.L_26:
        /*0074*/ 	.word	0x00000008
.L_27:


//--------------------- .nv.callgraph             --------------------------
	.section	.nv.callgraph,"",@"SHT_CUDA_CALLGRAPH"
	.align	4
	.sectionentsize	8
	.align		4
        /*0000*/ 	.word	0x00000000
	.align		4
        /*0004*/ 	.word	0xffffffff
	.align		4
        /*0008*/ 	.word	index@(_Z1kPjm)
	.align		4
        /*000c*/ 	.word	index@(vprintf)
	.align		4
        /*0010*/ 	.word	0x00000000
	.align		4
        /*0014*/ 	.word	0xfffffffe
	.align		4
        /*0018*/ 	.word	0x00000000
	.align		4
        /*001c*/ 	.word	0xfffffffd
	.align		4
        /*0020*/ 	.word	0x00000000
	.align		4
        /*0024*/ 	.word	0xfffffffc


//--------------------- .nv.constant4             --------------------------
	.section	.nv.constant4,"a",@progbits
	.align	8
	.align		8
.nv.constant4:
        /*0000*/ 	.dword	vprintf
	.align		8
        /*0008*/ 	.dword	$str
	.align		8
        /*0010*/ 	.dword	devMessage
	.align		8
        /*0018*/ 	.dword	$str$1
	.align		8
        /*0020*/ 	.dword	$str$2


//--------------------- .text._Z1kPjm             --------------------------
	.section	.text._Z1kPjm,"ax",@progbits
	.align	128
        .global         _Z1kPjm
        .type           _Z1kPjm,@function
        .size           _Z1kPjm,(.L_x_5 - _Z1kPjm)
        .other          _Z1kPjm,@"STO_CUDA_ENTRY STV_DEFAULT"
_Z1kPjm:
.text._Z1kPjm:
[----:B------:R-:W0:Y:S01]  /*0000*/  LDC R1, c[0x0][0x37c] ;  /* 0x0000df00ff017b82 */ /* 0x000e220000000800 */
[----:B------:R-:W1:Y:S07]  /*0010*/  S2R R18, SR_TID.X ;  /* 0x0000000000127919 */ /* 0x000e6e0000002100 */
[----:B------:R-:W1:Y:S01]  /*0020*/  S2UR UR38, SR_CTAID.X ;  /* 0x00000000002679c3 */ /* 0x000e620000002500 */
[----:B------:R-:W2:Y:S01]  /*0030*/  LDCU UR4, c[0x0][0x2f8] ;  /* 0x00005f00ff0477ac */ /* 0x000ea20008000800 */
[----:B0-----:R-:W-:Y:S01]  /*0040*/  VIADD R1, R1, 0xfffffff8 ;  /* 0xfffffff801017836 */ /* 0x001fe20000000000 */
[----:B------:R-:W-:Y:S01]  /*0050*/  BSSY.RECONVERGENT B6, `(.L_x_0) ;  /* 0x000001f000067945 */ /* 0x000fe20003800200 */
[----:B------:R-:W0:Y:S01]  /*0060*/  LDCU UR5, c[0x0][0x2fc] ;  /* 0x00005f80ff0577ac */ /* 0x000e220008000800 */
[----:B------:R-:W3:Y:S01]  /*0070*/  LDCU.64 UR36, c[0x0][0x358] ;  /* 0x00006b00ff2477ac */ /* 0x000ee20008000a00 */
[----:B------:R-:W4:Y:S01]  /*0080*/  LDCU.64 UR40, c[0x0][0x380] ;  /* 0x00007000ff2877ac */ /* 0x000f220008000a00 */
[----:B--2---:R-:W-:-:S05]  /*0090*/  IADD3 R2, P1, PT, R1, UR4, RZ ;  /* 0x0000000401027c10 */ /* 0x004fca000ff3e0ff */
[----:B0-----:R-:W-:Y:S01]  /*00a0*/  IMAD.X R16, RZ, RZ, UR5, P1 ;  /* 0x00000005ff107e24 */ /* 0x001fe200088e06ff */
[----:B-1----:R-:W-:-:S13]  /*00b0*/  LOP3.LUT P0, RZ, R18, UR38, RZ, 0xfc, !PT ;  /* 0x0000002612ff7c12 */ /* 0x002fda000f80fcff */
[----:B---34-:R-:W-:Y:S05]  /*00c0*/  @P0 BRA `(.L_x_1) ;  /* 0x00000000005c0947 */ /* 0x018fea0003800000 */
[----:B------:R-:W0:Y:S01]  /*00d0*/  LDC.64 R8, c[0x4][0x10] ;  /* 0x01000400ff087b82 */ /* 0x000e220000000a00 */
[----:B------:R-:W-:Y:S01]  /*00e0*/  MOV R17, 0x0 ;  /* 0x0000000000117802 */ /* 0x000fe20000000f00 */
[----:B------:R-:W1:Y:S01]  /*00f0*/  LDCU.64 UR4, c[0x4][0x18] ;  /* 0x01000300ff0477ac */ /* 0x000e620008000a00 */
[----:B0-----:R-:W2:Y:S05]  /*0100*/  LDG.E.64 R8, desc[UR36][R8.64] ;  /* 0x0000002408087981 */ /* 0x001eaa000c1e1b00 */
[----:B------:R0:W3:Y:S01]  /*0110*/  LDC.64 R10, c[0x4][R17] ;  /* 0x01000000110a7b82 */ /* 0x0000e20000000a00 */
[----:B-1----:R-:W-:Y:S01]  /*0120*/  IMAD.U32 R4, RZ, RZ, UR4 ;  /* 0x00000004ff047e24 */ /* 0x002fe2000f8e00ff */
[----:B------:R-:W-:Y:S01]  /*0130*/  MOV R7, R16 ;  /* 0x0000001000077202 */ /* 0x000fe20000000f00 */
[----:B------:R-:W-:-:S02]  /*0140*/  IMAD.U32 R5, RZ, RZ, UR5 ;  /* 0x00000005ff057e24 */ /* 0x000fc4000f8e00ff */
[----:B------:R-:W-:Y:S01]  /*0150*/  IMAD.MOV.U32 R6, RZ, RZ, R2 ;  /* 0x000000ffff067224 */ /* 0x000fe200078e0002 */
[----:B--23--:R0:W-:Y:S06]  /*0160*/  STL.64 [R1], R8 ;  /* 0x0000000801007387 */ /* 0x00c1ec0000100a00 */
[----:B------:R-:W-:-:S07]  /*0170*/  LEPC R20, `(.L_x_2) ;  /* 0x000000001014794e */ /* 0x000fce0000000000 */
[----:B0-----:R-:W-:Y:S05]  /*0180*/  CALL.ABS.NOINC R10 ;  /* 0x000000000a007343 */ /* 0x001fea0003c00000 */
.L_x_2:
[----:B------:R-:W0:Y:S01]  /*0190*/  LDC.64 R8, c[0x4][0x10] ;  /* 0x01000400ff087b82 */ /* 0x000e220000000a00 */
[----:B------:R-:W1:Y:S01]  /*01a0*/  LDCU.64 UR4, c[0x4][0x20] ;  /* 0x01000400ff0477ac */ /* 0x000e620008000a00 */
[----:B0-----:R-:W2:Y:S06]  /*01b0*/  LDG.E.64 R8, desc[UR36][R8.64] ;  /* 0x0000002408087981 */ /* 0x001eac000c1e1b00 */
        /* <DEDUP_REMOVED lines=8> */
.L_x_1:
[----:B------:R-:W-:Y:S05]  /*0240*/  BSYNC.RECONVERGENT B6 ;  /* 0x0000000000067941 */ /* 0x000fea0003800200 */
.L_x_0:
[----:B------:R-:W0:Y:S08]  /*0250*/  LDC R7, c[0x0][0x360] ;  /* 0x0000d800ff077b82 */ /* 0x000e300000000800 */
[----:B------:R-:W1:Y:S01]  /*0260*/  LDC.64 R12, c[0x0][0x388] ;  /* 0x0000e200ff0c7b82 */ /* 0x000e620000000a00 */
[----:B0-----:R-:W-:-:S05]  /*0270*/  IMAD R5, R7, UR38, R18 ;  /* 0x0000002607057c24 */ /* 0x001fca000f8e0212 */
[----:B-1----:R-:W-:-:S04]  /*0280*/  ISETP.GE.U32.AND P0, PT, R5, R12, PT ;  /* 0x0000000c0500720c */ /* 0x002fc80003f06070 */
[----:B------:R-:W-:-:S13]  /*0290*/  ISETP.GE.U32.AND.EX P0, PT, RZ, R13, PT, P0 ;  /* 0x0000000dff00720c */ /* 0x000fda0003f06100 */
[----:B------:R-:W-:Y:S05]  /*02a0*/  @P0 EXIT ;  /* 0x000000000000094d */ /* 0x000fea0003800000 */
[----:B------:R-:W0:Y:S02]  /*02b0*/  LDC.64 R2, c[0x4][0x10] ;  /* 0x01000400ff027b82 */ /* 0x000e240000000a00 */
[----:B0-----:R-:W5:Y:S01]  /*02c0*/  LDG.E.64 R2, desc[UR36][R2.64] ;  /* 0x0000002402027981 */ /* 0x001f62000c1e1b00 */
[----:B------:R-:W0:Y:S01]  /*02d0*/  LDCU UR4, c[0x0][0x370] ;  /* 0x00006e00ff0477ac */ /* 0x000e220008000800 */
[----:B------:R-:W-:Y:S02]  /*02e0*/  IMAD.MOV.U32 R11, RZ, RZ, R5 ;  /* 0x000000ffff0b7224 */ /* 0x000fe400078e0005 */
[----:B------:R-:W-:Y:S02]  /*02f0*/  IMAD.MOV.U32 R8, RZ, RZ, RZ ;  /* 0x000000ffff087224 */ /* 0x000fe400078e00ff */
[----:B0-----:R-:W-:-:S07]  /*0300*/  IMAD R0, R7, UR4, RZ ;  /* 0x0000000407007c24 */ /* 0x001fce000f8e02ff */
.L_x_3:
[C---:B0-----:R-:W-:Y:S01]  /*0310*/  IMAD.SHL.U32 R7, R11.reuse, 0x4, RZ ;  /* 0x000000040b077824 */ /* 0x041fe200078e00ff */
[----:B------:R-:W-:-:S04]  /*0320*/  SHF.L.U64.HI R9, R11, 0x2, R8 ;  /* 0x000000020b097819 */ /* 0x000fc80000010208 */
[----:B-----5:R-:W-:-:S04]  /*0330*/  IADD3 R4, P0, PT, R2, R7, RZ ;  /* 0x0000000702047210 */ /* 0x020fc80007f1e0ff */
[----:B------:R-:W-:-:S06]  /*0340*/  IADD3.X R5, PT, PT, R3, R9, RZ, P0, !PT ;  /* 0x0000000903057210 */ /* 0x000fcc00007fe4ff */
[----:B------:R-:W2:Y:S01]  /*0350*/  LD.E R5, desc[UR36][R4.64] ;  /* 0x0000002404057980 */ /* 0x000ea2000c101900 */
[----:B------:R-:W-:-:S04]  /*0360*/  IADD3 R6, P0, PT, R7, UR40, RZ ;  /* 0x0000002807067c10 */ /* 0x000fc8000ff1e0ff */
[----:B------:R-:W-:Y:S02]  /*0370*/  IADD3.X R7, PT, PT, R9, UR41, RZ, P0, !PT ;  /* 0x0000002909077c10 */ /* 0x000fe400087fe4ff */
[----:B------:R-:W-:-:S05]  /*0380*/  IADD3 R11, P0, PT, R0, R11, RZ ;  /* 0x0000000b000b7210 */ /* 0x000fca0007f1e0ff */
[----:B------:R-:W-:Y:S01]  /*0390*/  IMAD.X R8, RZ, RZ, R8, P0 ;  /* 0x000000ffff087224 */ /* 0x000fe200000e0608 */
[----:B------:R-:W-:-:S04]  /*03a0*/  ISETP.GE.U32.AND P0, PT, R11, R12, PT ;  /* 0x0000000c0b00720c */ /* 0x000fc80003f06070 */
[----:B------:R-:W-:Y:S01]  /*03b0*/  ISETP.GE.U32.AND.EX P0, PT, R8, R13, PT, P0 ;  /* 0x0000000d0800720c */ /* 0x000fe20003f06100 */
[----:B--2---:R0:W-:-:S12]  /*03c0*/  STG.E desc[UR36][R6.64], R5 ;  /* 0x0000000506007986 */ /* 0x0041d8000c101924 */
[----:B------:R-:W-:Y:S05]  /*03d0*/  @!P0 BRA `(.L_x_3) ;  /* 0xfffffffc00cc8947 */ /* 0x000fea000383ffff */
[----:B------:R-:W-:Y:S05]  /*03e0*/  EXIT ;  /* 0x000000000000794d */ /* 0x000fea0003800000 */
.L_x_4:
[----:B------:R-:W-:-:S00]  /*03f0*/  BRA `(.L_x_4) ;  /* 0xfffffffc00fc7947 */ /* 0x000fc0000383ffff */
[----:B------:R-:W-:-:S00]  /*0400*/  NOP ;  /* 0x0000000000007918 */ /* 0x000fc00000000000 */
[----:B------:R-:W-:-:S00]  /*0410*/  NOP ;  /* 0x0000000000007918 */ /* 0x000fc00000000000 */
[----:B------:R-:W-:-:S00]  /*0420*/  NOP ;  /* 0x0000000000007918 */ /* 0x000fc00000000000 */
[----:B------:R-:W-:-:S00]  /*0430*/  NOP ;  /* 0x0000000000007918 */ /* 0x000fc00000000000 */
[----:B------:R-:W-:-:S00]  /*0440*/  NOP ;  /* 0x0000000000007918 */ /* 0x000fc00000000000 */
[----:B------:R-:W-:-:S00]  /*0450*/  NOP ;  /* 0x0000000000007918 */ /* 0x000fc00000000000 */
[----:B------:R-:W-:-:S00]  /*0460*/  NOP ;  /* 0x0000000000007918 */ /* 0x000fc00000000000 */
[----:B------:R-:W-:-:S00]  /*0470*/  NOP ;  /* 0x0000000000007918 */ /* 0x000fc00000000000 */
.L_x_5:


//--------------------- .nv.global.init           --------------------------
	.section	.nv.global.init,"aw",@progbits
	.align	8
	.align		8
.nv.global.init:
	.type		devMessage,@object
	.size		devMessage,($str$1 - devMessage)
devMessage:
        /*0000*/ 	.dword	fun@R_CUDA_G64($str)
	.type		$str$1,@object
	.size		$str$1,($str - $str$1)
$str$1:
        /*0008*/ 	.byte	0x09, 0x54, 0x65, 0x73, 0x74, 0x20, 0x6d, 0x65, 0x73, 0x73, 0x61, 0x67, 0x65, 0x3a, 0x20, 0x25
        /*0018*/ 	.byte	0x73, 0x0a, 0x00
	.type		$str,@object
	.size		$str,($str$2 - $str)
$str:
        /*001b*/ 	.byte	0x09, 0x09, 0x48, 0x65, 0x6c, 0x6c, 0x6f, 0x20, 0x66, 0x72, 0x6f, 0x6d, 0x20, 0x47, 0x50, 0x55
        /*002b*/ 	.byte	0x2e, 0x0a, 0x00
	.type		$str$2,@object
	.size		$str$2,(.L_3 - $str$2)
$str$2:
        /*002e*/ 	.byte	0x09, 0x4d, 0x65, 0x73, 0x73, 0x61, 0x67, 0x65, 0x20, 0x4c, 0x6f, 0x63, 0x61, 0x74, 0x69, 0x6f
        /*003e*/ 	.byte	0x6e, 0x3a, 0x20, 0x25, 0x70, 0x0a, 0x00
.L_3:


//--------------------- .nv.shared.reserved.0     --------------------------
	.section	.nv.shared.reserved.0,"aw",@nobits
	.weak		__nv_reservedSMEM_offset_0_alias
	.size		__nv_reservedSMEM_offset_0_alias, 0, 64
	.other		__nv_reservedSMEM_offset_0_alias,@"STO_CUDA_RESERVED_SHARED STV_DEFAULT"
__nv_reservedSMEM_offset_0_alias:
	.zero		0
	.zero		64


//--------------------- .nv.constant0._Z1kPjm     --------------------------
	.section	.nv.constant0._Z1kPjm,"a",@progbits
	.sectionflags	@""
	.align	4
.nv.constant0._Z1kPjm:
	.zero		912


//--------------------- SYMBOLS --------------------------

	.type		.nv.reservedSmem.offset0,@object
	.size		.nv.reservedSmem.offset0,0x4
	.type		vprintf,@function
